//
// Generated by NVIDIA NVVM Compiler
//
// Compiler Build ID: CL-36424714
// Cuda compilation tools, release 13.0, V13.0.88
// Based on NVVM 20.0.0
//

.version 9.0
.target sm_100
.address_size 64

	// .globl	_Z6reducePfS_
// _ZZ6reducePfS_E12shared_input has been demoted

.visible .entry _Z6reducePfS_(
	.param .u64 .ptr .align 1 _Z6reducePfS__param_0,
	.param .u64 .ptr .align 1 _Z6reducePfS__param_1
)
{
	.reg .pred 	%p<6>;
	.reg .b32 	%r<14>;
	.reg .b32 	%f<26>;
	.reg .b64 	%rd<13>;
	// demoted variable
	.shared .align 4 .b8 _ZZ6reducePfS_E12shared_input[1024];
	ld.param.u64 	%rd2, [_Z6reducePfS__param_0];
	ld.param.u64 	%rd1, [_Z6reducePfS__param_1];
	cvta.to.global.u64 	%rd3, %rd2;
	mov.u32 	%r1, %tid.x;
	mov.u32 	%r2, %ctaid.x;
	mov.u32 	%r13, %ntid.x;
	mul.lo.s32 	%r7, %r13, %r2;
	shl.b32 	%r8, %r7, 1;
	mul.wide.u32 	%rd4, %r8, 4;
	add.s64 	%rd5, %rd3, %rd4;
	mul.wide.u32 	%rd6, %r1, 4;
	add.s64 	%rd7, %rd5, %rd6;
	ld.global.f32 	%f1, [%rd7];
	mul.wide.s32 	%rd8, %r13, 4;
	add.s64 	%rd9, %rd7, %rd8;
	ld.global.f32 	%f2, [%rd9];
	add.f32 	%f3, %f1, %f2;
	shl.b32 	%r9, %r1, 2;
	mov.u32 	%r10, _ZZ6reducePfS_E12shared_input;
	add.s32 	%r4, %r10, %r9;
	st.volatile.shared.f32 	[%r4], %f3;
	bar.sync 	0;
	setp.lt.u32 	%p1, %r13, 66;
	@%p1 bra 	$L__BB0_4;
$L__BB0_1:
	shr.u32 	%r6, %r13, 1;
	setp.ge.u32 	%p2, %r1, %r6;
	@%p2 bra 	$L__BB0_3;
	shl.b32 	%r11, %r6, 2;
	add.s32 	%r12, %r4, %r11;
	ld.volatile.shared.f32 	%f4, [%r12];
	ld.volatile.shared.f32 	%f5, [%r4];
	add.f32 	%f6, %f4, %f5;
	st.volatile.shared.f32 	[%r4], %f6;
$L__BB0_3:
	bar.sync 	0;
	setp.gt.u32 	%p3, %r13, 131;
	mov.u32 	%r13, %r6;
	@%p3 bra 	$L__BB0_1;
$L__BB0_4:
	setp.gt.u32 	%p4, %r1, 31;
	@%p4 bra 	$L__BB0_7;
	ld.volatile.shared.f32 	%f7, [%r4+128];
	ld.volatile.shared.f32 	%f8, [%r4];
	add.f32 	%f9, %f7, %f8;
	st.volatile.shared.f32 	[%r4], %f9;
	ld.volatile.shared.f32 	%f10, [%r4+64];
	ld.volatile.shared.f32 	%f11, [%r4];
	add.f32 	%f12, %f10, %f11;
	st.volatile.shared.f32 	[%r4], %f12;
	ld.volatile.shared.f32 	%f13, [%r4+32];
	ld.volatile.shared.f32 	%f14, [%r4];
	add.f32 	%f15, %f13, %f14;
	st.volatile.shared.f32 	[%r4], %f15;
	ld.volatile.shared.f32 	%f16, [%r4+16];
	ld.volatile.shared.f32 	%f17, [%r4];
	add.f32 	%f18, %f16, %f17;
	st.volatile.shared.f32 	[%r4], %f18;
	ld.volatile.shared.f32 	%f19, [%r4+8];
	ld.volatile.shared.f32 	%f20, [%r4];
	add.f32 	%f21, %f19, %f20;
	st.volatile.shared.f32 	[%r4], %f21;
	ld.volatile.shared.f32 	%f22, [%r4+4];
	ld.volatile.shared.f32 	%f23, [%r4];
	add.f32 	%f24, %f22, %f23;
	st.volatile.shared.f32 	[%r4], %f24;
	setp.ne.s32 	%p5, %r1, 0;
	@%p5 bra 	$L__BB0_7;
	ld.volatile.shared.f32 	%f25, [_ZZ6reducePfS_E12shared_input];
	cvta.to.global.u64 	%rd10, %rd1;
	mul.wide.u32 	%rd11, %r2, 4;
	add.s64 	%rd12, %rd10, %rd11;
	st.global.f32 	[%rd12], %f25;
$L__BB0_7:
	ret;

}


// ===== COMPILED SASS (sm_100) =====

	.target	sm_100

	.elftype	@"ET_EXEC"


//--------------------- .note.nv.tkinfo           --------------------------
	.section	.note.nv.tkinfo,"",@"SHT_NOTE"
	.sectionflags	@"SHF_NOTE_NV_TKINFO"
	.tkinfo
        /*0018*/ 	.word	0x00000002
        /*0030*/ 	.string	""
        /*0030*/ 	.string	"ptxas"
        /*0030*/ 	.string	"Cuda compilation tools, release 13.0, V13.0.88"
        /*0030*/ 	.string	"Build cuda_13.0.r13.0/compiler.36424714_0"
        /*0030*/ 	.string	"-arch sm_100 -m 64 "



//--------------------- .note.nv.cuinfo           --------------------------
	.section	.note.nv.cuinfo,"",@"SHT_NOTE"
	.sectionflags	@"SHF_NOTE_NV_CUINFO"
        /*0018*/ 	.short	0x0002
        /*001a*/ 	.short	0x0064
        /*001c*/ 	.short	0x0082
	.zero		2


//--------------------- .nv.info                  --------------------------
	.section	.nv.info,"",@"SHT_CUDA_INFO"
	.align	4


	//----- nvinfo : EIATTR_REGCOUNT
	.align		4
        /*0000*/ 	.byte	0x04, 0x2f
        /*0002*/ 	.short	(.L_1 - .L_0)
	.align		4
.L_0:
        /*0004*/ 	.word	index@(_Z6reducePfS_)
        /*0008*/ 	.word	0x0000000c


	//----- nvinfo : EIATTR_FRAME_SIZE
	.align		4
.L_1:
        /*000c*/ 	.byte	0x04, 0x11
        /*000e*/ 	.short	(.L_3 - .L_2)
	.align		4
.L_2:
        /*0010*/ 	.word	index@(_Z6reducePfS_)
        /*0014*/ 	.word	0x00000000


	//----- nvinfo : EIATTR_MIN_STACK_SIZE
	.align		4
.L_3:
        /*0018*/ 	.byte	0x04, 0x12
        /*001a*/ 	.short	(.L_5 - .L_4)
	.align		4
.L_4:
        /*001c*/ 	.word	index@(_Z6reducePfS_)
        /*0020*/ 	.word	0x00000000
.L_5:


//--------------------- .nv.compat                --------------------------
	.section	.nv.compat,"",@"SHT_CUDA_COMPAT_INFO"
	.align	4
        /*0000*/ 	.byte	0x02, 0x09, 0x00, 0x00, 0x02, 0x02, 0x01, 0x00, 0x02, 0x05, 0x05, 0x00, 0x03, 0x07, 0x01, 0x01
        /*0010*/ 	.byte	0x02, 0x03, 0x00, 0x00, 0x02, 0x06, 0x01, 0x00, 0x04, 0x0b, 0x08, 0x00, 0x09, 0x00, 0x00, 0x00
        /*0020*/ 	.byte	0x00, 0x00, 0x00, 0x00


//--------------------- .nv.info._Z6reducePfS_    --------------------------
	.section	.nv.info._Z6reducePfS_,"",@"SHT_CUDA_INFO"
	.sectionflags	@""
	.align	4


	//----- nvinfo : EIATTR_CUDA_API_VERSION
	.align		4
        /*0000*/ 	.byte	0x04, 0x37
        /*0002*/ 	.short	(.L_7 - .L_6)
.L_6:
        /*0004*/ 	.word	0x00000082


	//----- nvinfo : EIATTR_KPARAM_INFO
	.align		4
.L_7:
        /*0008*/ 	.byte	0x04, 0x17
        /*000a*/ 	.short	(.L_9 - .L_8)
.L_8:
        /*000c*/ 	.word	0x00000000
        /*0010*/ 	.short	0x0001
        /*0012*/ 	.short	0x0008
        /*0014*/ 	.byte	0x00, 0xf5, 0x21, 0x00


	//----- nvinfo : EIATTR_KPARAM_INFO
	.align		4
.L_9:
        /*0018*/ 	.byte	0x04, 0x17
        /*001a*/ 	.short	(.L_11 - .L_10)
.L_10:
        /*001c*/ 	.word	0x00000000
        /*0020*/ 	.short	0x0000
        /*0022*/ 	.short	0x0000
        /*0024*/ 	.byte	0x00, 0xf5, 0x21, 0x00


	//----- nvinfo : EIATTR_SPARSE_MMA_MASK
	.align		4
.L_11:
        /*0028*/ 	.byte	0x03, 0x50
        /*002a*/ 	.short	0x0000


	//----- nvinfo : EIATTR_MAXREG_COUNT
	.align		4
        /*002c*/ 	.byte	0x03, 0x1b
        /*002e*/ 	.short	0x00ff


	//----- nvinfo : EIATTR_NUM_BARRIERS
	.align		4
        /*0030*/ 	.byte	0x02, 0x4c
        /*0032*/ 	.byte	0x01
	.zero		1


	//----- nvinfo : EIATTR_MERCURY_ISA_VERSION
	.align		4
        /*0034*/ 	.byte	0x03, 0x5f
        /*0036*/ 	.short	0x0101


	//----- nvinfo : EIATTR_VRC_CTA_INIT_COUNT
	.align		4
        /*0038*/ 	.byte	0x02, 0x4a
	.zero		1
	.zero		1


	//----- nvinfo : EIATTR_EXIT_INSTR_OFFSETS
	.align		4
        /*003c*/ 	.byte	0x04, 0x1c
        /*003e*/ 	.short	(.L_13 - .L_12)


	//   ....[0]....
.L_12:
        /*0040*/ 	.word	0x00000230


	//   ....[1]....
        /*0044*/ 	.word	0x000003d0


	//   ....[2]....
        /*0048*/ 	.word	0x00000450


	//----- nvinfo : EIATTR_CBANK_PARAM_SIZE
	.align		4
.L_13:
        /*004c*/ 	.byte	0x03, 0x19
        /*004e*/ 	.short	0x0010


	//----- nvinfo : EIATTR_PARAM_CBANK
	.align		4
        /*0050*/ 	.byte	0x04, 0x0a
        /*0052*/ 	.short	(.L_15 - .L_14)
	.align		4
.L_14:
        /*0054*/ 	.word	index@(.nv.constant0._Z6reducePfS_)
        /*0058*/ 	.short	0x0380
        /*005a*/ 	.short	0x0010


	//----- nvinfo : EIATTR_SW_WAR
	.align		4
.L_15:
        /*005c*/ 	.byte	0x04, 0x36
        /*005e*/ 	.short	(.L_17 - .L_16)
.L_16:
        /*0060*/ 	.word	0x00000008
.L_17:


//--------------------- .nv.callgraph             --------------------------
	.section	.nv.callgraph,"",@"SHT_CUDA_CALLGRAPH"
	.align	4
	.sectionentsize	8
	.align		4
        /*0000*/ 	.word	0x00000000
	.align		4
        /*0004*/ 	.word	0xffffffff
	.align		4
        /*0008*/ 	.word	0x00000000
	.align		4
        /*000c*/ 	.word	0xfffffffe
	.align		4
        /*0010*/ 	.word	0x00000000
	.align		4
        /*0014*/ 	.word	0xfffffffd
	.align		4
        /*0018*/ 	.word	0x00000000
	.align		4
        /*001c*/ 	.word	0xfffffffc


//--------------------- .text._Z6reducePfS_       --------------------------
	.section	.text._Z6reducePfS_,"ax",@progbits
	.align	128
        .global         _Z6reducePfS_
        .type           _Z6reducePfS_,@function
        .size           _Z6reducePfS_,(.L_x_3 - _Z6reducePfS_)
        .other          _Z6reducePfS_,@"STO_CUDA_ENTRY STV_DEFAULT"
_Z6reducePfS_:
.text._Z6reducePfS_:
[----:B------:R-:W-:Y:S01]  /*0000*/  LDC R1, c[0x0][0x37c] ;  /* 0x0000df00ff017b82 */ /* 0x000fe20000000800 */
[----:B------:R-:W0:Y:S07]  /*0010*/  S2R R0, SR_CTAID.X ;  /* 0x0000000000007919 */ /* 0x000e2e0000002500 */
[----:B------:R-:W0:Y:S01]  /*0020*/  LDC R9, c[0x0][0x360] ;  /* 0x0000d800ff097b82 */ /* 0x000e220000000800 */
[----:B------:R-:W1:Y:S01]  /*0030*/  LDCU.64 UR6, c[0x0][0x358] ;  /* 0x00006b00ff0677ac */ /* 0x000e620008000a00 */
[----:B------:R-:W2:Y:S06]  /*0040*/  S2R R2, SR_TID.X ;  /* 0x0000000000027919 */ /* 0x000eac0000002100 */
[----:B------:R-:W3:Y:S01]  /*0050*/  LDC.64 R4, c[0x0][0x380] ;  /* 0x0000e000ff047b82 */ /* 0x000ee20000000a00 */
[----:B0-----:R-:W-:-:S05]  /*0060*/  IMAD R3, R0, R9, RZ ;  /* 0x0000000900037224 */ /* 0x001fca00078e02ff */
[----:B------:R-:W-:-:S05]  /*0070*/  SHF.L.U32 R3, R3, 0x1, RZ ;  /* 0x0000000103037819 */ /* 0x000fca00000006ff */
[----:B---3--:R-:W-:-:S04]  /*0080*/  IMAD.WIDE.U32 R4, R3, 0x4, R4 ;  /* 0x0000000403047825 */ /* 0x008fc800078e0004 */
[----:B--2---:R-:W-:-:S04]  /*0090*/  IMAD.WIDE.U32 R4, R2, 0x4, R4 ;  /* 0x0000000402047825 */ /* 0x004fc800078e0004 */
[C---:B------:R-:W-:Y:S02]  /*00a0*/  IMAD.WIDE R6, R9.reuse, 0x4, R4 ;  /* 0x0000000409067825 */ /* 0x040fe400078e0204 */
[----:B-1----:R-:W2:Y:S04]  /*00b0*/  LDG.E R4, desc[UR6][R4.64] ;  /* 0x0000000604047981 */ /* 0x002ea8000c1e1900 */
[----:B------:R-:W2:Y:S01]  /*00c0*/  LDG.E R7, desc[UR6][R6.64] ;  /* 0x0000000606077981 */ /* 0x000ea2000c1e1900 */
[----:B------:R-:W0:Y:S01]  /*00d0*/  S2UR UR5, SR_CgaCtaId ;  /* 0x00000000000579c3 */ /* 0x000e220000008800 */
[----:B------:R-:W-:Y:S01]  /*00e0*/  UMOV UR4, 0x400 ;  /* 0x0000040000047882 */ /* 0x000fe20000000000 */
[----:B------:R-:W-:Y:S02]  /*00f0*/  ISETP.GE.U32.AND P1, PT, R9, 0x42, PT ;  /* 0x000000420900780c */ /* 0x000fe40003f26070 */
[----:B------:R-:W-:Y:S01]  /*0100*/  ISETP.GT.U32.AND P0, PT, R2, 0x1f, PT ;  /* 0x0000001f0200780c */ /* 0x000fe20003f04070 */
[----:B0-----:R-:W-:-:S06]  /*0110*/  ULEA UR4, UR5, UR4, 0x18 ;  /* 0x0000000405047291 */ /* 0x001fcc000f8ec0ff */
[----:B------:R-:W-:Y:S01]  /*0120*/  LEA R8, R2, UR4, 0x2 ;  /* 0x0000000402087c11 */ /* 0x000fe2000f8e10ff */
[----:B--2---:R-:W-:-:S05]  /*0130*/  FADD R3, R4, R7 ;  /* 0x0000000704037221 */ /* 0x004fca0000000000 */
[----:B------:R0:W-:Y:S01]  /*0140*/  STS [R8], R3 ;  /* 0x0000000308007388 */ /* 0x0001e20000000800 */
[----:B------:R-:W-:Y:S06]  /*0150*/  BAR.SYNC.DEFER_BLOCKING 0x0 ;  /* 0x0000000000007b1d */ /* 0x000fec0000010000 */
[----:B------:R-:W-:Y:S05]  /*0160*/  @!P1 BRA `(.L_x_0) ;  /* 0x0000000000309947 */ /* 0x000fea0003800000 */
[----:B0-----:R-:W-:-:S07]  /*0170*/  MOV R3, R9 ;  /* 0x0000000900037202 */ /* 0x001fce0000000f00 */
.L_x_1:
[----:B------:R-:W-:-:S04]  /*0180*/  SHF.R.U32.HI R7, RZ, 0x1, R3 ;  /* 0x00000001ff077819 */ /* 0x000fc80000011603 */
[----:B------:R-:W-:-:S13]  /*0190*/  ISETP.GE.U32.AND P1, PT, R2, R7, PT ;  /* 0x000000070200720c */ /* 0x000fda0003f26070 */
[----:B------:R-:W-:-:S06]  /*01a0*/  @!P1 LEA R4, R7, R8, 0x2 ;  /* 0x0000000807049211 */ /* 0x000fcc00078e10ff */
[----:B------:R-:W-:Y:S04]  /*01b0*/  @!P1 LDS R4, [R4] ;  /* 0x0000000004049984 */ /* 0x000fe80000000800 */
[----:B------:R-:W0:Y:S02]  /*01c0*/  @!P1 LDS R5, [R8] ;  /* 0x0000000008059984 */ /* 0x000e240000000800 */
[----:B0-----:R-:W-:-:S05]  /*01d0*/  @!P1 FADD R5, R4, R5 ;  /* 0x0000000504059221 */ /* 0x001fca0000000000 */
[----:B------:R1:W-:Y:S01]  /*01e0*/  @!P1 STS [R8], R5 ;  /* 0x0000000508009388 */ /* 0x0003e20000000800 */
[----:B------:R-:W-:Y:S01]  /*01f0*/  BAR.SYNC.DEFER_BLOCKING 0x0 ;  /* 0x0000000000007b1d */ /* 0x000fe20000010000 */
[----:B------:R-:W-:Y:S02]  /*0200*/  ISETP.GT.U32.AND P1, PT, R3, 0x83, PT ;  /* 0x000000830300780c */ /* 0x000fe40003f24070 */
[----:B------:R-:W-:-:S11]  /*0210*/  MOV R3, R7 ;  /* 0x0000000700037202 */ /* 0x000fd60000000f00 */
[----:B-1----:R-:W-:Y:S05]  /*0220*/  @P1 BRA `(.L_x_1) ;  /* 0xfffffffc00d41947 */ /* 0x002fea000383ffff */
.L_x_0:
[----:B------:R-:W-:Y:S05]  /*0230*/  @P0 EXIT ;  /* 0x000000000000094d */ /* 0x000fea0003800000 */
[----:B0-----:R-:W-:Y:S01]  /*0240*/  LDS R3, [R8+0x80] ;  /* 0x0000800008037984 */ /* 0x001fe20000000800 */
[----:B------:R-:W-:-:S03]  /*0250*/  ISETP.NE.AND P0, PT, R2, RZ, PT ;  /* 0x000000ff0200720c */ /* 0x000fc60003f05270 */
[----:B------:R-:W0:Y:S02]  /*0260*/  LDS R4, [R8] ;  /* 0x0000000008047984 */ /* 0x000e240000000800 */
[----:B0-----:R-:W-:-:S05]  /*0270*/  FADD R3, R3, R4 ;  /* 0x0000000403037221 */ /* 0x001fca0000000000 */
[----:B------:R-:W-:Y:S04]  /*0280*/  STS [R8], R3 ;  /* 0x0000000308007388 */ /* 0x000fe80000000800 */
[----:B------:R-:W-:Y:S04]  /*0290*/  LDS R4, [R8+0x40] ;  /* 0x0000400008047984 */ /* 0x000fe80000000800 */
        /* <DEDUP_REMOVED lines=18> */
[----:B------:R0:W-:Y:S01]  /*03c0*/  STS [R8], R5 ;  /* 0x0000000508007388 */ /* 0x0001e20000000800 */
[----:B------:R-:W-:Y:S05]  /*03d0*/  @P0 EXIT ;  /* 0x000000000000094d */ /* 0x000fea0003800000 */
[----:B------:R-:W1:Y:S01]  /*03e0*/  S2UR UR5, SR_CgaCtaId ;  /* 0x00000000000579c3 */ /* 0x000e620000008800 */
[----:B------:R-:W-:-:S07]  /*03f0*/  UMOV UR4, 0x400 ;  /* 0x0000040000047882 */ /* 0x000fce0000000000 */
[----:B------:R-:W2:Y:S01]  /*0400*/  LDC.64 R2, c[0x0][0x388] ;  /* 0x0000e200ff027b82 */ /* 0x000ea20000000a00 */
[----:B-1----:R-:W-:Y:S01]  /*0410*/  ULEA UR4, UR5, UR4, 0x18 ;  /* 0x0000000405047291 */ /* 0x002fe2000f8ec0ff */
[----:B--2---:R-:W-:-:S08]  /*0420*/  IMAD.WIDE.U32 R2, R0, 0x4, R2 ;  /* 0x0000000400027825 */ /* 0x004fd000078e0002 */
[----:B0-----:R-:W0:Y:S04]  /*0430*/  LDS R5, [UR4] ;  /* 0x00000004ff057984 */ /* 0x001e280008000800 */
[----:B0-----:R-:W-:Y:S01]  /*0440*/  STG.E desc[UR6][R2.64], R5 ;  /* 0x0000000502007986 */ /* 0x001fe2000c101906 */
[----:B------:R-:W-:Y:S05]  /*0450*/  EXIT ;  /* 0x000000000000794d */ /* 0x000fea0003800000 */
.L_x_2:
[----:B------:R-:W-:-:S00]  /*0460*/  BRA `(.L_x_2) ;  /* 0xfffffffc00fc7947 */ /* 0x000fc0000383ffff */
[----:B------:R-:W-:-:S00]  /*0470*/  NOP ;  /* 0x0000000000007918 */ /* 0x000fc00000000000 */
        /* <DEDUP_REMOVED lines=8> */
.L_x_3:


//--------------------- .nv.shared._Z6reducePfS_  --------------------------
	.section	.nv.shared._Z6reducePfS_,"aw",@nobits
	.sectionflags	@""
	.align	4
.nv.shared._Z6reducePfS_:
	.zero		2048


//--------------------- .nv.shared.reserved.0     --------------------------
	.section	.nv.shared.reserved.0,"aw",@nobits
	.weak		__nv_reservedSMEM_offset_0_alias
	.size		__nv_reservedSMEM_offset_0_alias, 0, 64
	.other		__nv_reservedSMEM_offset_0_alias,@"STO_CUDA_RESERVED_SHARED STV_DEFAULT"
__nv_reservedSMEM_offset_0_alias:
	.zero		0
	.zero		64


//--------------------- .nv.constant0._Z6reducePfS_ --------------------------
	.section	.nv.constant0._Z6reducePfS_,"a",@progbits
	.sectionflags	@""
	.align	4
.nv.constant0._Z6reducePfS_:
	.zero		912


//--------------------- SYMBOLS --------------------------

	.type		.nv.reservedSmem.offset0,@object
	.size		.nv.reservedSmem.offset0,0x4
	.type		.nv.reservedSmem.cap,@object
	.size		.nv.reservedSmem.cap,0x4
